//
// Generated by NVIDIA NVVM Compiler
//
// Compiler Build ID: CL-36424714
// Cuda compilation tools, release 13.0, V13.0.88
// Based on NVVM 20.0.0
//

.version 9.0
.target sm_100
.address_size 64

	// .globl	_Z4myopPfS_i
// _ZZ4myopPfS_iE6buffer has been demoted

.visible .entry _Z4myopPfS_i(
	.param .u64 .ptr .align 1 _Z4myopPfS_i_param_0,
	.param .u64 .ptr .align 1 _Z4myopPfS_i_param_1,
	.param .u32 _Z4myopPfS_i_param_2
)
{
	.reg .pred 	%p<10>;
	.reg .b32 	%r<24>;
	.reg .b32 	%f<69>;
	.reg .b64 	%rd<9>;
	.reg .b64 	%fd<42>;
	// demoted variable
	.shared .align 4 .b8 _ZZ4myopPfS_iE6buffer[12000];
	ld.param.u64 	%rd1, [_Z4myopPfS_i_param_0];
	ld.param.u64 	%rd2, [_Z4myopPfS_i_param_1];
	ld.param.u32 	%r12, [_Z4myopPfS_i_param_2];
	mov.u32 	%r1, %tid.x;
	mul.lo.s32 	%r2, %r1, 6;
	cvta.to.global.u64 	%rd3, %rd2;
	mul.wide.u32 	%rd4, %r2, 4;
	add.s64 	%rd5, %rd3, %rd4;
	ld.global.f32 	%f1, [%rd5];
	shl.b32 	%r13, %r2, 2;
	mov.u32 	%r14, _ZZ4myopPfS_iE6buffer;
	add.s32 	%r3, %r14, %r13;
	st.shared.f32 	[%r3], %f1;
	ld.global.f32 	%f2, [%rd5+4];
	st.shared.f32 	[%r3+4], %f2;
	ld.global.f32 	%f66, [%rd5+8];
	st.shared.f32 	[%r3+8], %f66;
	ld.global.f32 	%f65, [%rd5+12];
	st.shared.f32 	[%r3+12], %f65;
	ld.global.f32 	%f5, [%rd5+16];
	st.shared.f32 	[%r3+16], %f5;
	ld.global.f32 	%f6, [%rd5+20];
	st.shared.f32 	[%r3+20], %f6;
	bar.sync 	0;
	setp.lt.s32 	%p1, %r12, 1;
	@%p1 bra 	$L__BB0_8;
	cvt.f64.f32 	%fd2, %f5;
	mul.f64 	%fd1, %fd2, 0d3FB999999999999A;
	mul.f32 	%f7, %f6, 0f42C80000;
	neg.s32 	%r22, %r12;
	add.s32 	%r23, %r14, 12;
	neg.s32 	%r21, %r1;
$L__BB0_2:
	setp.eq.s32 	%p2, %r21, 0;
	@%p2 bra 	$L__BB0_7;
	ld.shared.f32 	%f25, [%r23+-12];
	ld.shared.f32 	%f26, [%r23+-8];
	ld.shared.f32 	%f27, [%r23+4];
	ld.shared.f32 	%f10, [%r23+8];
	sub.f32 	%f28, %f1, %f25;
	sub.f32 	%f11, %f2, %f26;
	mul.f32 	%f29, %f11, %f11;
	fma.rn.f32 	%f30, %f28, %f28, %f29;
	sqrt.rn.f32 	%f12, %f30;
	cvt.f64.f32 	%fd3, %f27;
	mul.f64 	%fd4, %fd1, %fd3;
	mul.f32 	%f31, %f7, %f10;
	cvt.f64.f32 	%fd5, %f31;
	sub.f64 	%fd6, %fd4, %fd5;
	neg.f64 	%fd7, %fd6;
	cvt.f64.f32 	%fd8, %f28;
	mul.f64 	%fd9, %fd8, %fd7;
	cvt.rn.f32.f64 	%f32, %fd9;
	mul.f32 	%f33, %f12, %f12;
	mul.f32 	%f34, %f12, %f33;
	div.rn.f32 	%f13, %f32, %f34;
	cvt.f64.f32 	%fd10, %f11;
	mul.f64 	%fd11, %fd10, %fd7;
	cvt.rn.f32.f64 	%f35, %fd11;
	div.rn.f32 	%f14, %f35, %f34;
	setp.leu.f32 	%p3, %f12, 0f41200000;
	@%p3 bra 	$L__BB0_5;
	div.rn.f32 	%f49, %f13, %f5;
	add.f32 	%f66, %f66, %f49;
	div.rn.f32 	%f50, %f14, %f5;
	add.f32 	%f65, %f50, %f65;
	bra.uni 	$L__BB0_7;
$L__BB0_5:
	setp.leu.f32 	%p4, %f12, 0f40400000;
	@%p4 bra 	$L__BB0_7;
	ld.shared.f32 	%f36, [%r23+-4];
	ld.shared.f32 	%f37, [%r23];
	cvt.f64.f32 	%fd12, %f13;
	mul.f64 	%fd13, %fd12, 0d3F80624DD2F1A9FC;
	cvt.f64.f32 	%fd14, %f12;
	mul.f64 	%fd15, %fd13, %fd14;
	cvt.f64.f32 	%fd16, %f66;
	fma.rn.f64 	%fd17, %fd15, %fd14, %fd16;
	cvt.rn.f32.f64 	%f38, %fd17;
	cvt.f64.f32 	%fd18, %f14;
	mul.f64 	%fd19, %fd18, 0d3F80624DD2F1A9FC;
	mul.f64 	%fd20, %fd19, %fd14;
	cvt.f64.f32 	%fd21, %f65;
	fma.rn.f64 	%fd22, %fd20, %fd14, %fd21;
	cvt.rn.f32.f64 	%f39, %fd22;
	sub.f32 	%f40, %f38, %f36;
	cvt.f64.f32 	%fd23, %f40;
	mul.f64 	%fd24, %fd23, 0d3F847AE147AE147B;
	abs.f32 	%f41, %f38;
	cvt.f64.f32 	%fd25, %f41;
	mul.f64 	%fd26, %fd24, %fd25;
	sub.f32 	%f42, %f6, %f10;
	abs.f32 	%f43, %f42;
	cvt.f64.f32 	%fd27, %f43;
	mul.f64 	%fd28, %fd26, %fd27;
	abs.f32 	%f44, %f11;
	cvt.f64.f32 	%fd29, %f44;
	mul.f64 	%fd30, %fd28, %fd29;
	cvt.f64.f32 	%fd31, %f38;
	sub.f64 	%fd32, %fd31, %fd30;
	cvt.rn.f32.f64 	%f66, %fd32;
	sub.f32 	%f45, %f39, %f37;
	cvt.f64.f32 	%fd33, %f45;
	mul.f64 	%fd34, %fd33, 0d3F847AE147AE147B;
	abs.f32 	%f46, %f39;
	cvt.f64.f32 	%fd35, %f46;
	mul.f64 	%fd36, %fd34, %fd35;
	mul.f64 	%fd37, %fd36, %fd27;
	sub.f32 	%f47, %f66, %f36;
	abs.f32 	%f48, %f47;
	cvt.f64.f32 	%fd38, %f48;
	mul.f64 	%fd39, %fd37, %fd38;
	cvt.f64.f32 	%fd40, %f39;
	sub.f64 	%fd41, %fd40, %fd39;
	cvt.rn.f32.f64 	%f65, %fd41;
$L__BB0_7:
	add.s32 	%r23, %r23, 24;
	add.s32 	%r22, %r22, 1;
	setp.ne.s32 	%p5, %r22, 0;
	add.s32 	%r21, %r21, 1;
	@%p5 bra 	$L__BB0_2;
$L__BB0_8:
	st.shared.f32 	[%r3+8], %f66;
	st.shared.f32 	[%r3+12], %f65;
	ld.shared.f32 	%f51, [%r3];
	add.f32 	%f23, %f66, %f51;
	st.shared.f32 	[%r3], %f23;
	ld.shared.f32 	%f52, [%r3+4];
	add.f32 	%f24, %f65, %f52;
	st.shared.f32 	[%r3+4], %f24;
	setp.leu.f32 	%p6, %f23, 0f44160000;
	@%p6 bra 	$L__BB0_10;
	neg.f32 	%f54, %f66;
	st.shared.f32 	[%r3+8], %f54;
	mov.b32 	%r18, 1142259712;
	st.shared.u32 	[%r3], %r18;
	bra.uni 	$L__BB0_12;
$L__BB0_10:
	setp.geu.f32 	%p7, %f23, 0f00000000;
	@%p7 bra 	$L__BB0_12;
	neg.f32 	%f53, %f66;
	st.shared.f32 	[%r3+8], %f53;
	mov.b32 	%r17, 1073741824;
	st.shared.u32 	[%r3], %r17;
$L__BB0_12:
	setp.leu.f32 	%p8, %f24, 0f44160000;
	@%p8 bra 	$L__BB0_14;
	neg.f32 	%f56, %f65;
	st.shared.f32 	[%r3+12], %f56;
	mov.b32 	%r20, 1142259712;
	st.shared.u32 	[%r3+4], %r20;
	bra.uni 	$L__BB0_16;
$L__BB0_14:
	setp.geu.f32 	%p9, %f24, 0f00000000;
	@%p9 bra 	$L__BB0_16;
	neg.f32 	%f55, %f65;
	st.shared.f32 	[%r3+12], %f55;
	mov.b32 	%r19, 1073741824;
	st.shared.u32 	[%r3+4], %r19;
$L__BB0_16:
	bar.sync 	0;
	cvta.to.global.u64 	%rd6, %rd1;
	ld.shared.f32 	%f57, [%r3];
	add.s64 	%rd8, %rd6, %rd4;
	st.global.f32 	[%rd8], %f57;
	ld.shared.f32 	%f58, [%r3+4];
	st.global.f32 	[%rd8+4], %f58;
	ld.shared.f32 	%f59, [%r3+8];
	st.global.f32 	[%rd8+8], %f59;
	ld.shared.f32 	%f60, [%r3+12];
	st.global.f32 	[%rd8+12], %f60;
	ld.shared.f32 	%f61, [%r3+16];
	st.global.f32 	[%rd8+16], %f61;
	ld.shared.f32 	%f62, [%r3+20];
	st.global.f32 	[%rd8+20], %f62;
	ret;

}


// ===== COMPILED SASS (sm_100) =====

	.target	sm_100

	.elftype	@"ET_EXEC"


//--------------------- .note.nv.tkinfo           --------------------------
	.section	.note.nv.tkinfo,"",@"SHT_NOTE"
	.sectionflags	@"SHF_NOTE_NV_TKINFO"
	.tkinfo
        /*0018*/ 	.word	0x00000002
        /*0030*/ 	.string	""
        /*0030*/ 	.string	"ptxas"
        /*0030*/ 	.string	"Cuda compilation tools, release 13.0, V13.0.88"
        /*0030*/ 	.string	"Build cuda_13.0.r13.0/compiler.36424714_0"
        /*0030*/ 	.string	"-arch sm_100 -m 64 "



//--------------------- .note.nv.cuinfo           --------------------------
	.section	.note.nv.cuinfo,"",@"SHT_NOTE"
	.sectionflags	@"SHF_NOTE_NV_CUINFO"
        /*0018*/ 	.short	0x0002
        /*001a*/ 	.short	0x0064
        /*001c*/ 	.short	0x0082
	.zero		2


//--------------------- .nv.info                  --------------------------
	.section	.nv.info,"",@"SHT_CUDA_INFO"
	.align	4


	//----- nvinfo : EIATTR_REGCOUNT
	.align		4
        /*0000*/ 	.byte	0x04, 0x2f
        /*0002*/ 	.short	(.L_1 - .L_0)
	.align		4
.L_0:
        /*0004*/ 	.word	index@(_Z4myopPfS_i)
        /*0008*/ 	.word	0x00000020


	//----- nvinfo : EIATTR_FRAME_SIZE
	.align		4
.L_1:
        /*000c*/ 	.byte	0x04, 0x11
        /*000e*/ 	.short	(.L_3 - .L_2)
	.align		4
.L_2:
        /*0010*/ 	.word	index@($__internal_1_$__cuda_sm3x_div_rn_noftz_f32_slowpath)
        /*0014*/ 	.word	0x00000000


	//----- nvinfo : EIATTR_FRAME_SIZE
	.align		4
.L_3:
        /*0018*/ 	.byte	0x04, 0x11
        /*001a*/ 	.short	(.L_5 - .L_4)
	.align		4
.L_4:
        /*001c*/ 	.word	index@($__internal_0_$__cuda_sm20_sqrt_rn_f32_slowpath)
        /*0020*/ 	.word	0x00000000


	//----- nvinfo : EIATTR_FRAME_SIZE
	.align		4
.L_5:
        /*0024*/ 	.byte	0x04, 0x11
        /*0026*/ 	.short	(.L_7 - .L_6)
	.align		4
.L_6:
        /*0028*/ 	.word	index@(_Z4myopPfS_i)
        /*002c*/ 	.word	0x00000000


	//----- nvinfo : EIATTR_MIN_STACK_SIZE
	.align		4
.L_7:
        /*0030*/ 	.byte	0x04, 0x12
        /*0032*/ 	.short	(.L_9 - .L_8)
	.align		4
.L_8:
        /*0034*/ 	.word	index@(_Z4myopPfS_i)
        /*0038*/ 	.word	0x00000000
.L_9:


//--------------------- .nv.compat                --------------------------
	.section	.nv.compat,"",@"SHT_CUDA_COMPAT_INFO"
	.align	4
        /*0000*/ 	.byte	0x02, 0x09, 0x00, 0x00, 0x02, 0x02, 0x01, 0x00, 0x02, 0x05, 0x05, 0x00, 0x03, 0x07, 0x01, 0x01
        /*0010*/ 	.byte	0x02, 0x03, 0x00, 0x00, 0x02, 0x06, 0x01, 0x00, 0x04, 0x0b, 0x08, 0x00, 0x01, 0x00, 0x00, 0x00
        /*0020*/ 	.byte	0x00, 0x00, 0x00, 0x00


//--------------------- .nv.info._Z4myopPfS_i     --------------------------
	.section	.nv.info._Z4myopPfS_i,"",@"SHT_CUDA_INFO"
	.sectionflags	@""
	.align	4


	//----- nvinfo : EIATTR_CUDA_API_VERSION
	.align		4
        /*0000*/ 	.byte	0x04, 0x37
        /*0002*/ 	.short	(.L_11 - .L_10)
.L_10:
        /*0004*/ 	.word	0x00000082


	//----- nvinfo : EIATTR_KPARAM_INFO
	.align		4
.L_11:
        /*0008*/ 	.byte	0x04, 0x17
        /*000a*/ 	.short	(.L_13 - .L_12)
.L_12:
        /*000c*/ 	.word	0x00000000
        /*0010*/ 	.short	0x0002
        /*0012*/ 	.short	0x0010
        /*0014*/ 	.byte	0x00, 0xf0, 0x11, 0x00


	//----- nvinfo : EIATTR_KPARAM_INFO
	.align		4
.L_13:
        /*0018*/ 	.byte	0x04, 0x17
        /*001a*/ 	.short	(.L_15 - .L_14)
.L_14:
        /*001c*/ 	.word	0x00000000
        /*0020*/ 	.short	0x0001
        /*0022*/ 	.short	0x0008
        /*0024*/ 	.byte	0x00, 0xf5, 0x21, 0x00


	//----- nvinfo : EIATTR_KPARAM_INFO
	.align		4
.L_15:
        /*0028*/ 	.byte	0x04, 0x17
        /*002a*/ 	.short	(.L_17 - .L_16)
.L_16:
        /*002c*/ 	.word	0x00000000
        /*0030*/ 	.short	0x0000
        /*0032*/ 	.short	0x0000
        /*0034*/ 	.byte	0x00, 0xf5, 0x21, 0x00


	//----- nvinfo : EIATTR_SPARSE_MMA_MASK
	.align		4
.L_17:
        /*0038*/ 	.byte	0x03, 0x50
        /*003a*/ 	.short	0x0000


	//----- nvinfo : EIATTR_MAXREG_COUNT
	.align		4
        /*003c*/ 	.byte	0x03, 0x1b
        /*003e*/ 	.short	0x00ff


	//----- nvinfo : EIATTR_NUM_BARRIERS
	.align		4
        /*0040*/ 	.byte	0x02, 0x4c
        /*0042*/ 	.byte	0x01
	.zero		1


	//----- nvinfo : EIATTR_MERCURY_ISA_VERSION
	.align		4
        /*0044*/ 	.byte	0x03, 0x5f
        /*0046*/ 	.short	0x0101


	//----- nvinfo : EIATTR_VRC_CTA_INIT_COUNT
	.align		4
        /*0048*/ 	.byte	0x02, 0x4a
	.zero		1
	.zero		1


	//----- nvinfo : EIATTR_EXIT_INSTR_OFFSETS
	.align		4
        /*004c*/ 	.byte	0x04, 0x1c
        /*004e*/ 	.short	(.L_19 - .L_18)


	//   ....[0]....
.L_18:
        /*0050*/ 	.word	0x00000e00


	//----- nvinfo : EIATTR_CRS_STACK_SIZE
	.align		4
.L_19:
        /*0054*/ 	.byte	0x04, 0x1e
        /*0056*/ 	.short	(.L_21 - .L_20)
.L_20:
        /*0058*/ 	.word	0x00000000


	//----- nvinfo : EIATTR_CBANK_PARAM_SIZE
	.align		4
.L_21:
        /*005c*/ 	.byte	0x03, 0x19
        /*005e*/ 	.short	0x0014


	//----- nvinfo : EIATTR_PARAM_CBANK
	.align		4
        /*0060*/ 	.byte	0x04, 0x0a
        /*0062*/ 	.short	(.L_23 - .L_22)
	.align		4
.L_22:
        /*0064*/ 	.word	index@(.nv.constant0._Z4myopPfS_i)
        /*0068*/ 	.short	0x0380
        /*006a*/ 	.short	0x0014


	//----- nvinfo : EIATTR_SW_WAR
	.align		4
.L_23:
        /*006c*/ 	.byte	0x04, 0x36
        /*006e*/ 	.short	(.L_25 - .L_24)
.L_24:
        /*0070*/ 	.word	0x00000008
.L_25:


//--------------------- .nv.callgraph             --------------------------
	.section	.nv.callgraph,"",@"SHT_CUDA_CALLGRAPH"
	.align	4
	.sectionentsize	8
	.align		4
        /*0000*/ 	.word	0x00000000
	.align		4
        /*0004*/ 	.word	0xffffffff
	.align		4
        /*0008*/ 	.word	0x00000000
	.align		4
        /*000c*/ 	.word	0xfffffffe
	.align		4
        /*0010*/ 	.word	0x00000000
	.align		4
        /*0014*/ 	.word	0xfffffffd
	.align		4
        /*0018*/ 	.word	0x00000000
	.align		4
        /*001c*/ 	.word	0xfffffffc


//--------------------- .text._Z4myopPfS_i        --------------------------
	.section	.text._Z4myopPfS_i,"ax",@progbits
	.align	128
        .global         _Z4myopPfS_i
        .type           _Z4myopPfS_i,@function
        .size           _Z4myopPfS_i,(.L_x_34 - _Z4myopPfS_i)
        .other          _Z4myopPfS_i,@"STO_CUDA_ENTRY STV_DEFAULT"
_Z4myopPfS_i:
.text._Z4myopPfS_i:
[----:B------:R-:W-:Y:S01]  /*0000*/  LDC R1, c[0x0][0x37c] ;  /* 0x0000df00ff017b82 */ /* 0x000fe20000000800 */
[----:B------:R-:W0:Y:S07]  /*0010*/  S2R R6, SR_TID.X ;  /* 0x0000000000067919 */ /* 0x000e2e0000002100 */
[----:B------:R-:W1:Y:S01]  /*0020*/  LDC.64 R2, c[0x0][0x388] ;  /* 0x0000e200ff027b82 */ /* 0x000e620000000a00 */
[----:B------:R-:W2:Y:S01]  /*0030*/  LDCU.64 UR6, c[0x0][0x358] ;  /* 0x00006b00ff0677ac */ /* 0x000ea20008000a00 */
[----:B------:R-:W3:Y:S01]  /*0040*/  S2R R5, SR_CgaCtaId ;  /* 0x0000000000057919 */ /* 0x000ee20000008800 */
[----:B------:R-:W-:Y:S01]  /*0050*/  MOV R4, 0x400 ;  /* 0x0000040000047802 */ /* 0x000fe20000000f00 */
[----:B------:R-:W4:Y:S01]  /*0060*/  LDCU UR4, c[0x0][0x390] ;  /* 0x00007200ff0477ac */ /* 0x000f220008000800 */
[----:B0-----:R-:W-:-:S04]  /*0070*/  IMAD R0, R6, 0x6, RZ ;  /* 0x0000000606007824 */ /* 0x001fc800078e02ff */
[----:B-1----:R-:W-:-:S05]  /*0080*/  IMAD.WIDE.U32 R2, R0, 0x4, R2 ;  /* 0x0000000400027825 */ /* 0x002fca00078e0002 */
[----:B--2---:R-:W2:Y:S04]  /*0090*/  LDG.E R8, desc[UR6][R2.64] ;  /* 0x0000000602087981 */ /* 0x004ea8000c1e1900 */
[----:B------:R-:W2:Y:S04]  /*00a0*/  LDG.E R9, desc[UR6][R2.64+0x4] ;  /* 0x0000040602097981 */ /* 0x000ea8000c1e1900 */
[----:B------:R-:W5:Y:S04]  /*00b0*/  LDG.E R26, desc[UR6][R2.64+0x8] ;  /* 0x00000806021a7981 */ /* 0x000f68000c1e1900 */
[----:B------:R-:W5:Y:S04]  /*00c0*/  LDG.E R27, desc[UR6][R2.64+0xc] ;  /* 0x00000c06021b7981 */ /* 0x000f68000c1e1900 */
[----:B------:R-:W5:Y:S04]  /*00d0*/  LDG.E R10, desc[UR6][R2.64+0x10] ;  /* 0x00001006020a7981 */ /* 0x000f68000c1e1900 */
[----:B------:R-:W5:Y:S01]  /*00e0*/  LDG.E R11, desc[UR6][R2.64+0x14] ;  /* 0x00001406020b7981 */ /* 0x000f62000c1e1900 */
[----:B---3--:R-:W-:Y:S01]  /*00f0*/  LEA R5, R5, R4, 0x18 ;  /* 0x0000000405057211 */ /* 0x008fe200078ec0ff */
[----:B----4-:R-:W-:-:S04]  /*0100*/  UISETP.GE.AND UP0, UPT, UR4, 0x1, UPT ;  /* 0x000000010400788c */ /* 0x010fc8000bf06270 */
[----:B------:R-:W-:-:S05]  /*0110*/  IMAD R4, R6, 0x18, R5 ;  /* 0x0000001806047824 */ /* 0x000fca00078e0205 */
[----:B--2---:R0:W-:Y:S04]  /*0120*/  STS.64 [R4], R8 ;  /* 0x0000000804007388 */ /* 0x0041e80000000a00 */
[----:B-----5:R0:W-:Y:S04]  /*0130*/  STS.64 [R4+0x8], R26 ;  /* 0x0000081a04007388 */ /* 0x0201e80000000a00 */
[----:B------:R0:W-:Y:S01]  /*0140*/  STS.64 [R4+0x10], R10 ;  /* 0x0000100a04007388 */ /* 0x0001e20000000a00 */
[----:B------:R-:W-:Y:S06]  /*0150*/  BAR.SYNC.DEFER_BLOCKING 0x0 ;  /* 0x0000000000007b1d */ /* 0x000fec0000010000 */
[----:B------:R-:W-:Y:S05]  /*0160*/  BRA.U !UP0, `(.L_x_0) ;  /* 0x0000000908707547 */ /* 0x000fea000b800000 */
[----:B------:R-:W1:Y:S01]  /*0170*/  F2F.F64.F32 R12, R10 ;  /* 0x0000000a000c7310 */ /* 0x000e620000201800 */
[----:B------:R-:W-:Y:S01]  /*0180*/  UMOV UR8, 0x9999999a ;  /* 0x9999999a00087882 */ /* 0x000fe20000000000 */
[----:B------:R-:W-:Y:S01]  /*0190*/  UMOV UR9, 0x3fb99999 ;  /* 0x3fb9999900097882 */ /* 0x000fe20000000000 */
[----:B------:R-:W-:Y:S01]  /*01a0*/  IADD3 R5, PT, PT, R5, 0xc, RZ ;  /* 0x0000000c05057810 */ /* 0x000fe20007ffe0ff */
[----:B------:R-:W-:Y:S02]  /*01b0*/  IMAD.MOV R6, RZ, RZ, -R6 ;  /* 0x000000ffff067224 */ /* 0x000fe400078e0a06 */
[----:B------:R-:W-:Y:S01]  /*01c0*/  FMUL R3, R11, 100 ;  /* 0x42c800000b037820 */ /* 0x000fe20000400000 */
[----:B------:R-:W-:Y:S01]  /*01d0*/  UIADD3 UR4, UPT, UPT, -UR4, URZ, URZ ;  /* 0x000000ff04047290 */ /* 0x000fe2000fffe1ff */
[----:B-1----:R-:W-:-:S11]  /*01e0*/  DMUL R12, R12, UR8 ;  /* 0x000000080c0c7c28 */ /* 0x002fd60008000000 */
.L_x_15:
[----:B------:R-:W-:Y:S01]  /*01f0*/  ISETP.NE.AND P0, PT, R6, RZ, PT ;  /* 0x000000ff0600720c */ /* 0x000fe20003f05270 */
[----:B------:R-:W-:Y:S01]  /*0200*/  UIADD3 UR4, UPT, UPT, UR4, 0x1, URZ ;  /* 0x0000000104047890 */ /* 0x000fe2000fffe0ff */
[----:B------:R-:W-:Y:S03]  /*0210*/  BSSY.RECONVERGENT B0, `(.L_x_1) ;  /* 0x000008e000007945 */ /* 0x000fe60003800200 */
[----:B------:R-:W-:-:S08]  /*0220*/  UISETP.NE.AND UP0, UPT, UR4, URZ, UPT ;  /* 0x000000ff0400728c */ /* 0x000fd0000bf05270 */
[----:B-12---:R-:W-:Y:S05]  /*0230*/  @!P0 BRA `(.L_x_2) ;  /* 0x00000008002c8947 */ /* 0x006fea0003800000 */
[----:B------:R-:W1:Y:S01]  /*0240*/  LDS R28, [R5+-0x8] ;  /* 0xfffff800051c7984 */ /* 0x000e620000000800 */
[----:B------:R-:W-:Y:S03]  /*0250*/  BSSY.RECONVERGENT B1, `(.L_x_3) ;  /* 0x0000014000017945 */ /* 0x000fe60003800200 */
[----:B------:R-:W2:Y:S04]  /*0260*/  LDS R7, [R5+-0xc] ;  /* 0xfffff40005077984 */ /* 0x000ea80000000800 */
[----:B------:R3:W4:Y:S04]  /*0270*/  LDS R23, [R5+0x4] ;  /* 0x0000040005177984 */ /* 0x0007280000000800 */
[----:B------:R3:W0:Y:S01]  /*0280*/  LDS R16, [R5+0x8] ;  /* 0x0000080005107984 */ /* 0x0006220000000800 */
[----:B-1----:R-:W-:Y:S01]  /*0290*/  FADD R28, R9, -R28 ;  /* 0x8000001c091c7221 */ /* 0x002fe20000000000 */
[----:B--2---:R-:W-:-:S03]  /*02a0*/  FADD R22, R8, -R7 ;  /* 0x8000000708167221 */ /* 0x004fc60000000000 */
[----:B------:R-:W-:-:S04]  /*02b0*/  FMUL R7, R28, R28 ;  /* 0x0000001c1c077220 */ /* 0x000fc80000400000 */
[----:B------:R-:W-:-:S04]  /*02c0*/  FFMA R14, R22, R22, R7 ;  /* 0x00000016160e7223 */ /* 0x000fc80000000007 */
[----:B------:R3:W1:Y:S01]  /*02d0*/  MUFU.RSQ R7, R14 ;  /* 0x0000000e00077308 */ /* 0x0006620000001400 */
[----:B------:R-:W-:-:S04]  /*02e0*/  IADD3 R2, PT, PT, R14, -0xd000000, RZ ;  /* 0xf30000000e027810 */ /* 0x000fc80007ffe0ff */
[----:B------:R-:W-:-:S13]  /*02f0*/  ISETP.GT.U32.AND P0, PT, R2, 0x727fffff, PT ;  /* 0x727fffff0200780c */ /* 0x000fda0003f04070 */
[----:B01-34-:R-:W-:Y:S05]  /*0300*/  @!P0 BRA `(.L_x_4) ;  /* 0x0000000000108947 */ /* 0x01bfea0003800000 */
[----:B------:R-:W-:-:S07]  /*0310*/  MOV R20, 0x330 ;  /* 0x0000033000147802 */ /* 0x000fce0000000f00 */
[----:B------:R-:W-:Y:S05]  /*0320*/  CALL.REL.NOINC `($__internal_0_$__cuda_sm20_sqrt_rn_f32_slowpath) ;  /* 0x0000000800b87944 */ /* 0x000fea0003c00000 */
[----:B------:R-:W-:Y:S01]  /*0330*/  IMAD.MOV.U32 R17, RZ, RZ, R7 ;  /* 0x000000ffff117224 */ /* 0x000fe200078e0007 */
[----:B------:R-:W-:Y:S06]  /*0340*/  BRA `(.L_x_5) ;  /* 0x0000000000107947 */ /* 0x000fec0003800000 */
.L_x_4:
[----:B------:R-:W-:Y:S01]  /*0350*/  FMUL.FTZ R17, R14, R7 ;  /* 0x000000070e117220 */ /* 0x000fe20000410000 */
[----:B------:R-:W-:-:S03]  /*0360*/  FMUL.FTZ R7, R7, 0.5 ;  /* 0x3f00000007077820 */ /* 0x000fc60000410000 */
[----:B------:R-:W-:-:S04]  /*0370*/  FFMA R2, -R17, R17, R14 ;  /* 0x0000001111027223 */ /* 0x000fc8000000010e */
[----:B------:R-:W-:-:S07]  /*0380*/  FFMA R17, R2, R7, R17 ;  /* 0x0000000702117223 */ /* 0x000fce0000000011 */
.L_x_5:
[----:B------:R-:W-:Y:S05]  /*0390*/  BSYNC.RECONVERGENT B1 ;  /* 0x0000000000017941 */ /* 0x000fea0003800200 */
.L_x_3:
[----:B------:R-:W-:Y:S01]  /*03a0*/  FMUL R20, R3, R16 ;  /* 0x0000001003147220 */ /* 0x000fe20000400000 */
[----:B------:R-:W-:Y:S01]  /*03b0*/  F2F.F64.F32 R14, R23 ;  /* 0x00000017000e7310 */ /* 0x000fe20000201800 */
[-C--:B------:R-:W-:Y:S01]  /*03c0*/  FMUL R2, R17, R17.reuse ;  /* 0x0000001111027220 */ /* 0x080fe20000400000 */
[----:B------:R-:W-:Y:S03]  /*03d0*/  BSSY.RECONVERGENT B1, `(.L_x_6) ;  /* 0x0000012000017945 */ /* 0x000fe60003800200 */
[----:B------:R-:W-:-:S03]  /*03e0*/  FMUL R7, R2, R17 ;  /* 0x0000001102077220 */ /* 0x000fc60000400000 */
[----:B------:R-:W0:Y:S08]  /*03f0*/  F2F.F64.F32 R20, R20 ;  /* 0x0000001400147310 */ /* 0x000e300000201800 */
[----:B------:R-:W1:Y:S01]  /*0400*/  F2F.F64.F32 R18, R22 ;  /* 0x0000001600127310 */ /* 0x000e620000201800 */
[----:B0-----:R-:W-:-:S07]  /*0410*/  DFMA R14, R12, R14, -R20 ;  /* 0x0000000e0c0e722b */ /* 0x001fce0000000814 */
[----:B------:R-:W0:Y:S01]  /*0420*/  MUFU.RCP R24, R7 ;  /* 0x0000000700187308 */ /* 0x000e220000001000 */
[----:B-1----:R-:W-:-:S07]  /*0430*/  DMUL R18, R14, -R18 ;  /* 0x800000120e127228 */ /* 0x002fce0000000000 */
[----:B------:R-:W1:Y:S01]  /*0440*/  F2F.F32.F64 R2, R18 ;  /* 0x0000001200027310 */ /* 0x000e620000301000 */
[----:B0-----:R-:W-:-:S04]  /*0450*/  FFMA R21, -R7, R24, 1 ;  /* 0x3f80000007157423 */ /* 0x001fc80000000118 */
[----:B------:R-:W-:-:S03]  /*0460*/  FFMA R21, R24, R21, R24 ;  /* 0x0000001518157223 */ /* 0x000fc60000000018 */
[----:B-1----:R-:W0:Y:S01]  /*0470*/  FCHK P0, R2, R7 ;  /* 0x0000000702007302 */ /* 0x002e220000000000 */
[----:B------:R-:W-:-:S04]  /*0480*/  FFMA R20, R2, R21, RZ ;  /* 0x0000001502147223 */ /* 0x000fc800000000ff */
[----:B------:R-:W-:-:S04]  /*0490*/  FFMA R29, -R7, R20, R2 ;  /* 0x00000014071d7223 */ /* 0x000fc80000000102 */
[----:B------:R-:W-:Y:S01]  /*04a0*/  FFMA R29, R21, R29, R20 ;  /* 0x0000001d151d7223 */ /* 0x000fe20000000014 */
[----:B0-----:R-:W-:Y:S06]  /*04b0*/  @!P0 BRA `(.L_x_7) ;  /* 0x00000000000c8947 */ /* 0x001fec0003800000 */
[----:B------:R-:W-:-:S07]  /*04c0*/  MOV R20, 0x4e0 ;  /* 0x000004e000147802 */ /* 0x000fce0000000f00 */
[----:B------:R-:W-:Y:S05]  /*04d0*/  CALL.REL.NOINC `($__internal_1_$__cuda_sm3x_div_rn_noftz_f32_slowpath) ;  /* 0x0000000800a87944 */ /* 0x000fea0003c00000 */
[----:B------:R-:W-:-:S07]  /*04e0*/  MOV R29, R2 ;  /* 0x00000002001d7202 */ /* 0x000fce0000000f00 */
.L_x_7:
[----:B------:R-:W-:Y:S05]  /*04f0*/  BSYNC.RECONVERGENT B1 ;  /* 0x0000000000017941 */ /* 0x000fea0003800200 */
.L_x_6:
[----:B------:R-:W0:Y:S01]  /*0500*/  F2F.F64.F32 R18, R28 ;  /* 0x0000001c00127310 */ /* 0x000e220000201800 */
[----:B------:R-:W-:Y:S07]  /*0510*/  BSSY.RECONVERGENT B1, `(.L_x_8) ;  /* 0x000000f000017945 */ /* 0x000fee0003800200 */
[----:B------:R-:W1:Y:S01]  /*0520*/  MUFU.RCP R2, R7 ;  /* 0x0000000700027308 */ /* 0x000e620000001000 */
[----:B0-----:R-:W-:-:S10]  /*0530*/  DMUL R18, R14, -R18 ;  /* 0x800000120e127228 */ /* 0x001fd40000000000 */
[----:B------:R-:W0:Y:S01]  /*0540*/  F2F.F32.F64 R18, R18 ;  /* 0x0000001200127310 */ /* 0x000e220000301000 */
[----:B-1----:R-:W-:-:S04]  /*0550*/  FFMA R21, -R7, R2, 1 ;  /* 0x3f80000007157423 */ /* 0x002fc80000000102 */
[----:B------:R-:W-:-:S03]  /*0560*/  FFMA R21, R2, R21, R2 ;  /* 0x0000001502157223 */ /* 0x000fc60000000002 */
[----:B0-----:R-:W0:Y:S01]  /*0570*/  FCHK P0, R18, R7 ;  /* 0x0000000712007302 */ /* 0x001e220000000000 */
[----:B------:R-:W-:-:S04]  /*0580*/  FFMA R2, R21, R18, RZ ;  /* 0x0000001215027223 */ /* 0x000fc800000000ff */
[----:B------:R-:W-:-:S04]  /*0590*/  FFMA R15, -R7, R2, R18 ;  /* 0x00000002070f7223 */ /* 0x000fc80000000112 */
[----:B------:R-:W-:Y:S01]  /*05a0*/  FFMA R21, R21, R15, R2 ;  /* 0x0000000f15157223 */ /* 0x000fe20000000002 */
[----:B0-----:R-:W-:Y:S06]  /*05b0*/  @!P0 BRA `(.L_x_9) ;  /* 0x0000000000108947 */ /* 0x001fec0003800000 */
[----:B------:R-:W-:Y:S01]  /*05c0*/  IMAD.MOV.U32 R2, RZ, RZ, R18 ;  /* 0x000000ffff027224 */ /* 0x000fe200078e0012 */
[----:B------:R-:W-:-:S07]  /*05d0*/  MOV R20, 0x5f0 ;  /* 0x000005f000147802 */ /* 0x000fce0000000f00 */
[----:B------:R-:W-:Y:S05]  /*05e0*/  CALL.REL.NOINC `($__internal_1_$__cuda_sm3x_div_rn_noftz_f32_slowpath) ;  /* 0x0000000800647944 */ /* 0x000fea0003c00000 */
[----:B------:R-:W-:-:S07]  /*05f0*/  MOV R21, R2 ;  /* 0x0000000200157202 */ /* 0x000fce0000000f00 */
.L_x_9:
[----:B------:R-:W-:Y:S05]  /*0600*/  BSYNC.RECONVERGENT B1 ;  /* 0x0000000000017941 */ /* 0x000fea0003800200 */
.L_x_8:
[----:B------:R-:W-:-:S13]  /*0610*/  FSETP.GT.AND P0, PT, R17, 10, PT ;  /* 0x412000001100780b */ /* 0x000fda0003f04000 */
[----:B------:R-:W-:Y:S05]  /*0620*/  @!P0 BRA `(.L_x_10) ;  /* 0x0000000000808947 */ /* 0x000fea0003800000 */
[----:B------:R-:W0:Y:S01]  /*0630*/  MUFU.RCP R7, R10 ;  /* 0x0000000a00077308 */ /* 0x000e220000001000 */
[----:B------:R-:W-:Y:S07]  /*0640*/  BSSY.RECONVERGENT B1, `(.L_x_11) ;  /* 0x000000d000017945 */ /* 0x000fee0003800200 */
[----:B------:R-:W1:Y:S01]  /*0650*/  FCHK P0, R29, R10 ;  /* 0x0000000a1d007302 */ /* 0x000e620000000000 */
[----:B0-----:R-:W-:-:S04]  /*0660*/  FFMA R2, -R10, R7, 1 ;  /* 0x3f8000000a027423 */ /* 0x001fc80000000107 */
[----:B------:R-:W-:-:S04]  /*0670*/  FFMA R2, R7, R2, R7 ;  /* 0x0000000207027223 */ /* 0x000fc80000000007 */
[----:B------:R-:W-:-:S04]  /*0680*/  FFMA R7, R2, R29, RZ ;  /* 0x0000001d02077223 */ /* 0x000fc800000000ff */
[----:B------:R-:W-:-:S04]  /*0690*/  FFMA R14, -R10, R7, R29 ;  /* 0x000000070a0e7223 */ /* 0x000fc8000000011d */
[----:B------:R-:W-:Y:S01]  /*06a0*/  FFMA R7, R2, R14, R7 ;  /* 0x0000000e02077223 */ /* 0x000fe20000000007 */
[----:B-1----:R-:W-:Y:S06]  /*06b0*/  @!P0 BRA `(.L_x_12) ;  /* 0x0000000000148947 */ /* 0x002fec0003800000 */
[----:B------:R-:W-:Y:S01]  /*06c0*/  IMAD.MOV.U32 R2, RZ, RZ, R29 ;  /* 0x000000ffff027224 */ /* 0x000fe200078e001d */
[----:B------:R-:W-:Y:S02]  /*06d0*/  MOV R7, R10 ;  /* 0x0000000a00077202 */ /* 0x000fe40000000f00 */
[----:B------:R-:W-:-:S07]  /*06e0*/  MOV R20, 0x700 ;  /* 0x0000070000147802 */ /* 0x000fce0000000f00 */
[----:B------:R-:W-:Y:S05]  /*06f0*/  CALL.REL.NOINC `($__internal_1_$__cuda_sm3x_div_rn_noftz_f32_slowpath) ;  /* 0x0000000800207944 */ /* 0x000fea0003c00000 */
[----:B------:R-:W-:-:S07]  /*0700*/  IMAD.MOV.U32 R7, RZ, RZ, R2 ;  /* 0x000000ffff077224 */ /* 0x000fce00078e0002 */
.L_x_12:
[----:B------:R-:W-:Y:S05]  /*0710*/  BSYNC.RECONVERGENT B1 ;  /* 0x0000000000017941 */ /* 0x000fea0003800200 */
.L_x_11:
[----:B------:R-:W0:Y:S01]  /*0720*/  MUFU.RCP R15, R10 ;  /* 0x0000000a000f7308 */ /* 0x000e220000001000 */
[----:B------:R-:W-:Y:S01]  /*0730*/  BSSY.RECONVERGENT B1, `(.L_x_13) ;  /* 0x000000d000017945 */ /* 0x000fe20003800200 */
[----:B------:R-:W-:-:S06]  /*0740*/  FADD R26, R26, R7 ;  /* 0x000000071a1a7221 */ /* 0x000fcc0000000000 */
[----:B------:R-:W1:Y:S01]  /*0750*/  FCHK P0, R21, R10 ;  /* 0x0000000a15007302 */ /* 0x000e620000000000 */
[----:B0-----:R-:W-:-:S04]  /*0760*/  FFMA R2, -R10, R15, 1 ;  /* 0x3f8000000a027423 */ /* 0x001fc8000000010f */
[----:B------:R-:W-:-:S04]  /*0770*/  FFMA R2, R15, R2, R15 ;  /* 0x000000020f027223 */ /* 0x000fc8000000000f */
[----:B------:R-:W-:-:S04]  /*0780*/  FFMA R15, R2, R21, RZ ;  /* 0x00000015020f7223 */ /* 0x000fc800000000ff */
[----:B------:R-:W-:-:S04]  /*0790*/  FFMA R14, -R10, R15, R21 ;  /* 0x0000000f0a0e7223 */ /* 0x000fc80000000115 */
[----:B------:R-:W-:Y:S01]  /*07a0*/  FFMA R2, R2, R14, R15 ;  /* 0x0000000e02027223 */ /* 0x000fe2000000000f */
[----:B-1----:R-:W-:Y:S06]  /*07b0*/  @!P0 BRA `(.L_x_14) ;  /* 0x0000000000108947 */ /* 0x002fec0003800000 */
[----:B------:R-:W-:Y:S01]  /*07c0*/  MOV R2, R21 ;  /* 0x0000001500027202 */ /* 0x000fe20000000f00 */
[----:B------:R-:W-:Y:S01]  /*07d0*/  IMAD.MOV.U32 R7, RZ, RZ, R10 ;  /* 0x000000ffff077224 */ /* 0x000fe200078e000a */
[----:B------:R-:W-:-:S07]  /*07e0*/  MOV R20, 0x800 ;  /* 0x0000080000147802 */ /* 0x000fce0000000f00 */
[----:B------:R-:W-:Y:S05]  /*07f0*/  CALL.REL.NOINC `($__internal_1_$__cuda_sm3x_div_rn_noftz_f32_slowpath) ;  /* 0x0000000400e07944 */ /* 0x000fea0003c00000 */
.L_x_14:
[----:B------:R-:W-:Y:S05]  /*0800*/  BSYNC.RECONVERGENT B1 ;  /* 0x0000000000017941 */ /* 0x000fea0003800200 */
.L_x_13:
[----:B------:R-:W-:Y:S01]  /*0810*/  FADD R27, R27, R2 ;  /* 0x000000021b1b7221 */ /* 0x000fe20000000000 */
[----:B------:R-:W-:Y:S06]  /*0820*/  BRA `(.L_x_2) ;  /* 0x0000000000b07947 */ /* 0x000fec0003800000 */
.L_x_10:
[----:B------:R-:W-:-:S13]  /*0830*/  FSETP.GT.AND P0, PT, R17, 3, PT ;  /* 0x404000001100780b */ /* 0x000fda0003f04000 */
[----:B------:R-:W-:Y:S05]  /*0840*/  @!P0 BRA `(.L_x_2) ;  /* 0x0000000000a88947 */ /* 0x000fea0003800000 */
[----:B------:R-:W0:Y:S01]  /*0850*/  F2F.F64.F32 R24, R29 ;  /* 0x0000001d00187310 */ /* 0x000e220000201800 */
[----:B------:R-:W-:Y:S01]  /*0860*/  UMOV UR8, 0xd2f1a9fc ;  /* 0xd2f1a9fc00087882 */ /* 0x000fe20000000000 */
[----:B------:R-:W-:Y:S01]  /*0870*/  UMOV UR9, 0x3f80624d ;  /* 0x3f80624d00097882 */ /* 0x000fe20000000000 */
[----:B------:R-:W1:Y:S01]  /*0880*/  LDS R7, [R5+-0x4] ;  /* 0xfffffc0005077984 */ /* 0x000e620000000800 */
[----:B------:R-:W-:-:S04]  /*0890*/  FADD R16, R11, -R16 ;  /* 0x800000100b107221 */ /* 0x000fc80000000000 */
[----:B------:R-:W2:Y:S01]  /*08a0*/  F2F.F64.F32 R14, R17 ;  /* 0x00000011000e7310 */ /* 0x000ea20000201800 */
[----:B0-----:R-:W-:-:S07]  /*08b0*/  DMUL R24, R24, UR8 ;  /* 0x0000000818187c28 */ /* 0x001fce0008000000 */
[----:B------:R-:W0:Y:S01]  /*08c0*/  F2F.F64.F32 R22, R26 ;  /* 0x0000001a00167310 */ /* 0x000e220000201800 */
[----:B--2---:R-:W-:-:S07]  /*08d0*/  DMUL R24, R24, R14 ;  /* 0x0000000e18187228 */ /* 0x004fce0000000000 */
[----:B------:R-:W2:Y:S01]  /*08e0*/  F2F.F64.F32 R18, R21 ;  /* 0x0000001500127310 */ /* 0x000ea20000201800 */
[----:B0-----:R-:W-:-:S07]  /*08f0*/  DFMA R24, R14, R24, R22 ;  /* 0x000000180e18722b */ /* 0x001fce0000000016 */
[----:B------:R-:W0:Y:S01]  /*0900*/  F2F.F64.F32 R20, R27 ;  /* 0x0000001b00147310 */ /* 0x000e220000201800 */
[----:B------:R-:W3:Y:S01]  /*0910*/  LDS R23, [R5] ;  /* 0x0000000005177984 */ /* 0x000ee20000000800 */
[----:B--2---:R-:W-:Y:S01]  /*0920*/  DMUL R18, R18, UR8 ;  /* 0x0000000812127c28 */ /* 0x004fe20008000000 */
[----:B------:R-:W-:-:S05]  /*0930*/  UMOV UR8, 0x47ae147b ;  /* 0x47ae147b00087882 */ /* 0x000fca0000000000 */
[----:B------:R-:W1:Y:S01]  /*0940*/  F2F.F32.F64 R24, R24 ;  /* 0x0000001800187310 */ /* 0x000e620000301000 */
[----:B------:R-:W-:Y:S01]  /*0950*/  UMOV UR9, 0x3f847ae1 ;  /* 0x3f847ae100097882 */ /* 0x000fe20000000000 */
[----:B------:R-:W-:-:S06]  /*0960*/  DMUL R18, R14, R18 ;  /* 0x000000120e127228 */ /* 0x000fcc0000000000 */
[----:B------:R-:W-:Y:S02]  /*0970*/  F2F.F64.F32 R16, |R16| ;  /* 0x4000001000107310 */ /* 0x000fe40000201800 */
[----:B0-----:R-:W-:Y:S01]  /*0980*/  DFMA R18, R14, R18, R20 ;  /* 0x000000120e12722b */ /* 0x001fe20000000014 */
[----:B-1----:R-:W-:-:S05]  /*0990*/  FADD R26, -R7, R24 ;  /* 0x00000018071a7221 */ /* 0x002fca0000000100 */
[----:B------:R-:W-:Y:S08]  /*09a0*/  F2F.F64.F32 R14, |R28| ;  /* 0x4000001c000e7310 */ /* 0x000ff00000201800 */
[----:B------:R-:W0:Y:S08]  /*09b0*/  F2F.F64.F32 R20, R26 ;  /* 0x0000001a00147310 */ /* 0x000e300000201800 */
[----:B------:R-:W3:Y:S01]  /*09c0*/  F2F.F32.F64 R2, R18 ;  /* 0x0000001200027310 */ /* 0x000ee20000301000 */
[----:B0-----:R-:W-:-:S07]  /*09d0*/  DMUL R20, R20, UR8 ;  /* 0x0000000814147c28 */ /* 0x001fce0008000000 */
[----:B------:R-:W0:Y:S01]  /*09e0*/  F2F.F64.F32 R18, |R24| ;  /* 0x4000001800127310 */ /* 0x000e220000201800 */
[----:B---3--:R-:W-:-:S07]  /*09f0*/  FADD R25, -R23, R2 ;  /* 0x0000000217197221 */ /* 0x008fce0000000100 */
[----:B------:R-:W1:Y:S01]  /*0a00*/  F2F.F64.F32 R22, R25 ;  /* 0x0000001900167310 */ /* 0x000e620000201800 */
[----:B0-----:R-:W-:-:S07]  /*0a10*/  DMUL R20, R20, R18 ;  /* 0x0000001214147228 */ /* 0x001fce0000000000 */
[----:B------:R-:W0:Y:S01]  /*0a20*/  F2F.F64.F32 R18, R24 ;  /* 0x0000001800127310 */ /* 0x000e220000201800 */
[----:B------:R-:W-:Y:S02]  /*0a30*/  DMUL R20, R20, R16 ;  /* 0x0000001014147228 */ /* 0x000fe40000000000 */
[----:B-1----:R-:W-:-:S06]  /*0a40*/  DMUL R22, R22, UR8 ;  /* 0x0000000816167c28 */ /* 0x002fcc0008000000 */
[----:B0-----:R-:W-:Y:S01]  /*0a50*/  DFMA R20, -R20, R14, R18 ;  /* 0x0000000e1414722b */ /* 0x001fe20000000112 */
[----:B------:R-:W0:Y:S08]  /*0a60*/  F2F.F64.F32 R14, |R2| ;  /* 0x40000002000e7310 */ /* 0x000e300000201800 */
[----:B------:R-:W1:Y:S01]  /*0a70*/  F2F.F32.F64 R26, R20 ;  /* 0x00000014001a7310 */ /* 0x000e620000301000 */
[----:B0-----:R-:W-:-:S07]  /*0a80*/  DMUL R14, R22, R14 ;  /* 0x0000000e160e7228 */ /* 0x001fce0000000000 */
[----:B------:R-:W-:Y:S01]  /*0a90*/  F2F.F64.F32 R18, R2 ;  /* 0x0000000200127310 */ /* 0x000fe20000201800 */
[----:B-1----:R-:W-:Y:S01]  /*0aa0*/  FADD R7, -R7, R26 ;  /* 0x0000001a07077221 */ /* 0x002fe20000000100 */
[----:B------:R-:W-:-:S06]  /*0ab0*/  DMUL R14, R16, R14 ;  /* 0x0000000e100e7228 */ /* 0x000fcc0000000000 */
[----:B------:R-:W0:Y:S02]  /*0ac0*/  F2F.F64.F32 R22, |R7| ;  /* 0x4000000700167310 */ /* 0x000e240000201800 */
[----:B0-----:R-:W-:-:S06]  /*0ad0*/  DFMA R14, -R14, R22, R18 ;  /* 0x000000160e0e722b */ /* 0x001fcc0000000112 */
[----:B------:R1:W2:Y:S05]  /*0ae0*/  F2F.F32.F64 R27, R14 ;  /* 0x0000000e001b7310 */ /* 0x0002aa0000301000 */
.L_x_2:
[----:B------:R-:W-:Y:S05]  /*0af0*/  BSYNC.RECONVERGENT B0 ;  /* 0x0000000000007941 */ /* 0x000fea0003800200 */
.L_x_1:
[----:B------:R-:W-:Y:S01]  /*0b00*/  IADD3 R5, PT, PT, R5, 0x18, RZ ;  /* 0x0000001805057810 */ /* 0x000fe20007ffe0ff */
[----:B------:R-:W-:Y:S01]  /*0b10*/  VIADD R6, R6, 0x1 ;  /* 0x0000000106067836 */ /* 0x000fe20000000000 */
[----:B------:R-:W-:Y:S06]  /*0b20*/  BRA.U UP0, `(.L_x_15) ;  /* 0xfffffff500b07547 */ /* 0x000fec000b83ffff */
.L_x_0:
[----:B------:R-:W3:Y:S01]  /*0b30*/  LDS R2, [R4+0x4] ;  /* 0x0000040004027984 */ /* 0x000ee20000000800 */
[----:B------:R-:W-:Y:S03]  /*0b40*/  BSSY.RECONVERGENT B0, `(.L_x_16) ;  /* 0x0000017000007945 */ /* 0x000fe60003800200 */
[----:B------:R-:W4:Y:S04]  /*0b50*/  LDS R3, [R4] ;  /* 0x0000000004037984 */ /* 0x000f280000000800 */
[----:B--2---:R2:W-:Y:S01]  /*0b60*/  STS.64 [R4+0x8], R26 ;  /* 0x0000081a04007388 */ /* 0x0045e20000000a00 */
[----:B---3--:R-:W-:Y:S01]  /*0b70*/  FADD R13, R27, R2 ;  /* 0x000000021b0d7221 */ /* 0x008fe20000000000 */
[----:B----4-:R-:W-:-:S04]  /*0b80*/  FADD R5, R3, R26 ;  /* 0x0000001a03057221 */ /* 0x010fc80000000000 */
[----:B------:R-:W-:Y:S01]  /*0b90*/  FSETP.GT.AND P1, PT, R13, 600, PT ;  /* 0x441600000d00780b */ /* 0x000fe20003f24000 */
[----:B------:R2:W-:Y:S01]  /*0ba0*/  STS [R4+0x4], R13 ;  /* 0x0000040d04007388 */ /* 0x0005e20000000800 */
[----:B------:R-:W-:-:S03]  /*0bb0*/  FSETP.GT.AND P0, PT, R5, 600, PT ;  /* 0x441600000500780b */ /* 0x000fc60003f04000 */
[----:B------:R2:W-:Y:S08]  /*0bc0*/  STS [R4], R5 ;  /* 0x0000000504007388 */ /* 0x0005f00000000800 */
[----:B0-----:R-:W-:Y:S01]  /*0bd0*/  @P1 FADD R11, -R27, -RZ ;  /* 0x800000ff1b0b1221 */ /* 0x001fe20000000100 */
[----:B-1----:R-:W-:Y:S01]  /*0be0*/  @P1 MOV R15, 0x44158000 ;  /* 0x44158000000f1802 */ /* 0x002fe20000000f00 */
[----:B------:R-:W-:Y:S01]  /*0bf0*/  @P0 FADD R7, -R26, -RZ ;  /* 0x800000ff1a070221 */ /* 0x000fe20000000100 */
[----:B------:R-:W-:-:S02]  /*0c00*/  @P0 IMAD.MOV.U32 R9, RZ, RZ, 0x44158000 ;  /* 0x44158000ff090424 */ /* 0x000fc400078e00ff */
[----:B------:R2:W-:Y:S04]  /*0c10*/  @P1 STS [R4+0xc], R11 ;  /* 0x00000c0b04001388 */ /* 0x0005e80000000800 */
[----:B------:R2:W-:Y:S04]  /*0c20*/  @P1 STS [R4+0x4], R15 ;  /* 0x0000040f04001388 */ /* 0x0005e80000000800 */
[----:B------:R2:W-:Y:S04]  /*0c30*/  @P0 STS [R4+0x8], R7 ;  /* 0x0000080704000388 */ /* 0x0005e80000000800 */
[----:B------:R2:W-:Y:S01]  /*0c40*/  @P0 STS [R4], R9 ;  /* 0x0000000904000388 */ /* 0x0005e20000000800 */
[----:B------:R-:W-:Y:S05]  /*0c50*/  @P0 BRA `(.L_x_17) ;  /* 0x0000000000140947 */ /* 0x000fea0003800000 */
[----:B------:R-:W-:-:S13]  /*0c60*/  FSETP.GEU.AND P0, PT, R26, -R3, PT ;  /* 0x800000031a00720b */ /* 0x000fda0003f0e000 */
[----:B--2---:R-:W-:Y:S01]  /*0c70*/  @!P0 FADD R5, -R26, -RZ ;  /* 0x800000ff1a058221 */ /* 0x004fe20000000100 */
[----:B------:R-:W-:-:S04]  /*0c80*/  @!P0 MOV R3, 0x40000000 ;  /* 0x4000000000038802 */ /* 0x000fc80000000f00 */
[----:B------:R0:W-:Y:S04]  /*0c90*/  @!P0 STS [R4+0x8], R5 ;  /* 0x0000080504008388 */ /* 0x0001e80000000800 */
[----:B------:R0:W-:Y:S02]  /*0ca0*/  @!P0 STS [R4], R3 ;  /* 0x0000000304008388 */ /* 0x0001e40000000800 */
.L_x_17:
[----:B------:R-:W-:Y:S05]  /*0cb0*/  BSYNC.RECONVERGENT B0 ;  /* 0x0000000000007941 */ /* 0x000fea0003800200 */
.L_x_16:
[----:B------:R-:W-:Y:S04]  /*0cc0*/  BSSY.RECONVERGENT B0, `(.L_x_18) ;  /* 0x0000007000007945 */ /* 0x000fe80003800200 */
[----:B------:R-:W-:Y:S05]  /*0cd0*/  @P1 BRA `(.L_x_19) ;  /* 0x0000000000141947 */ /* 0x000fea0003800000 */
[----:B------:R-:W-:-:S13]  /*0ce0*/  FSETP.GEU.AND P0, PT, R27, -R2, PT ;  /* 0x800000021b00720b */ /* 0x000fda0003f0e000 */
[----:B--2---:R-:W-:Y:S01]  /*0cf0*/  @!P0 FADD R27, -R27, -RZ ;  /* 0x800000ff1b1b8221 */ /* 0x004fe20000000100 */
[----:B0-----:R-:W-:-:S04]  /*0d00*/  @!P0 IMAD.MOV.U32 R3, RZ, RZ, 0x40000000 ;  /* 0x40000000ff038424 */ /* 0x001fc800078e00ff */
[----:B------:R1:W-:Y:S04]  /*0d10*/  @!P0 STS [R4+0xc], R27 ;  /* 0x00000c1b04008388 */ /* 0x0003e80000000800 */
[----:B------:R1:W-:Y:S02]  /*0d20*/  @!P0 STS [R4+0x4], R3 ;  /* 0x0000040304008388 */ /* 0x0003e40000000800 */
.L_x_19:
[----:B------:R-:W-:Y:S05]  /*0d30*/  BSYNC.RECONVERGENT B0 ;  /* 0x0000000000007941 */ /* 0x000fea0003800200 */
.L_x_18:
[----:B------:R-:W-:Y:S08]  /*0d40*/  BAR.SYNC.DEFER_BLOCKING 0x0 ;  /* 0x0000000000007b1d */ /* 0x000ff00000010000 */
[----:B01----:R-:W0:Y:S01]  /*0d50*/  LDC.64 R2, c[0x0][0x380] ;  /* 0x0000e000ff027b82 */ /* 0x003e220000000a00 */
[----:B--2---:R-:W1:Y:S04]  /*0d60*/  LDS.64 R6, [R4] ;  /* 0x0000000004067984 */ /* 0x004e680000000a00 */
[----:B------:R-:W2:Y:S01]  /*0d70*/  LDS.64 R8, [R4+0x8] ;  /* 0x0000080004087984 */ /* 0x000ea20000000a00 */
[----:B0-----:R-:W-:-:S03]  /*0d80*/  IMAD.WIDE.U32 R2, R0, 0x4, R2 ;  /* 0x0000000400027825 */ /* 0x001fc600078e0002 */
[----:B------:R-:W0:Y:S04]  /*0d90*/  LDS.64 R10, [R4+0x10] ;  /* 0x00001000040a7984 */ /* 0x000e280000000a00 */
[----:B-1----:R-:W-:Y:S04]  /*0da0*/  STG.E desc[UR6][R2.64], R6 ;  /* 0x0000000602007986 */ /* 0x002fe8000c101906 */
[----:B------:R-:W-:Y:S04]  /*0db0*/  STG.E desc[UR6][R2.64+0x4], R7 ;  /* 0x0000040702007986 */ /* 0x000fe8000c101906 */
[----:B--2---:R-:W-:Y:S04]  /*0dc0*/  STG.E desc[UR6][R2.64+0x8], R8 ;  /* 0x0000080802007986 */ /* 0x004fe8000c101906 */
[----:B------:R-:W-:Y:S04]  /*0dd0*/  STG.E desc[UR6][R2.64+0xc], R9 ;  /* 0x00000c0902007986 */ /* 0x000fe8000c101906 */
[----:B0-----:R-:W-:Y:S04]  /*0de0*/  STG.E desc[UR6][R2.64+0x10], R10 ;  /* 0x0000100a02007986 */ /* 0x001fe8000c101906 */
[----:B------:R-:W-:Y:S01]  /*0df0*/  STG.E desc[UR6][R2.64+0x14], R11 ;  /* 0x0000140b02007986 */ /* 0x000fe2000c101906 */
[----:B------:R-:W-:Y:S05]  /*0e00*/  EXIT ;  /* 0x000000000000794d */ /* 0x000fea0003800000 */
        .weak           $__internal_0_$__cuda_sm20_sqrt_rn_f32_slowpath
        .type           $__internal_0_$__cuda_sm20_sqrt_rn_f32_slowpath,@function
        .size           $__internal_0_$__cuda_sm20_sqrt_rn_f32_slowpath,($__internal_1_$__cuda_sm3x_div_rn_noftz_f32_slowpath - $__internal_0_$__cuda_sm20_sqrt_rn_f32_slowpath)
$__internal_0_$__cuda_sm20_sqrt_rn_f32_slowpath:
[----:B------:R-:W-:-:S13]  /*0e10*/  LOP3.LUT P0, RZ, R14, 0x7fffffff, RZ, 0xc0, !PT ;  /* 0x7fffffff0eff7812 */ /* 0x000fda000780c0ff */
[----:B------:R-:W-:Y:S01]  /*0e20*/  @!P0 MOV R7, R14 ;  /* 0x0000000e00078202 */ /* 0x000fe20000000f00 */
[----:B------:R-:W-:Y:S06]  /*0e30*/  @!P0 BRA `(.L_x_20) ;  /* 0x0000000000448947 */ /* 0x000fec0003800000 */
[----:B------:R-:W-:Y:S01]  /*0e40*/  FSETP.GEU.FTZ.AND P0, PT, R14, RZ, PT ;  /* 0x000000ff0e00720b */ /* 0x000fe20003f1e000 */
[----:B------:R-:W-:-:S12]  /*0e50*/  IMAD.MOV.U32 R2, RZ, RZ, R14 ;  /* 0x000000ffff027224 */ /* 0x000fd800078e000e */
[----:B------:R-:W-:Y:S01]  /*0e60*/  @!P0 MOV R7, 0x7fffffff ;  /* 0x7fffffff00078802 */ /* 0x000fe20000000f00 */
[----:B------:R-:W-:Y:S06]  /*0e70*/  @!P0 BRA `(.L_x_20) ;  /* 0x0000000000348947 */ /* 0x000fec0003800000 */
[----:B------:R-:W-:-:S13]  /*0e80*/  FSETP.GTU.FTZ.AND P0, PT, |R2|, +INF , PT ;  /* 0x7f8000000200780b */ /* 0x000fda0003f1c200 */
[----:B------:R-:W-:Y:S01]  /*0e90*/  @P0 FADD.FTZ R7, R2, 1 ;  /* 0x3f80000002070421 */ /* 0x000fe20000010000 */
[----:B------:R-:W-:Y:S06]  /*0ea0*/  @P0 BRA `(.L_x_20) ;  /* 0x0000000000280947 */ /* 0x000fec0003800000 */
[----:B------:R-:W-:-:S13]  /*0eb0*/  FSETP.NEU.FTZ.AND P0, PT, |R2|, +INF , PT ;  /* 0x7f8000000200780b */ /* 0x000fda0003f1d200 */
[----:B------:R-:W-:-:S04]  /*0ec0*/  @P0 FFMA R14, R2, 1.84467440737095516160e+19, RZ ;  /* 0x5f800000020e0823 */ /* 0x000fc800000000ff */
[----:B------:R-:W0:Y:S02]  /*0ed0*/  @P0 MUFU.RSQ R7, R14 ;  /* 0x0000000e00070308 */ /* 0x000e240000001400 */
[----:B0-----:R-:W-:Y:S01]  /*0ee0*/  @P0 FMUL.FTZ R15, R14, R7 ;  /* 0x000000070e0f0220 */ /* 0x001fe20000410000 */
[----:B------:R-:W-:Y:S01]  /*0ef0*/  @P0 FMUL.FTZ R19, R7, 0.5 ;  /* 0x3f00000007130820 */ /* 0x000fe20000410000 */
[----:B------:R-:W-:Y:S02]  /*0f00*/  @!P0 IMAD.MOV.U32 R7, RZ, RZ, R2 ;  /* 0x000000ffff078224 */ /* 0x000fe400078e0002 */
[----:B------:R-:W-:-:S04]  /*0f10*/  @P0 FADD.FTZ R17, -R15, -RZ ;  /* 0x800000ff0f110221 */ /* 0x000fc80000010100 */
[----:B------:R-:W-:-:S04]  /*0f20*/  @P0 FFMA R18, R15, R17, R14 ;  /* 0x000000110f120223 */ /* 0x000fc8000000000e */
[----:B------:R-:W-:-:S04]  /*0f30*/  @P0 FFMA R18, R18, R19, R15 ;  /* 0x0000001312120223 */ /* 0x000fc8000000000f */
[----:B------:R-:W-:-:S07]  /*0f40*/  @P0 FMUL.FTZ R7, R18, 2.3283064365386962891e-10 ;  /* 0x2f80000012070820 */ /* 0x000fce0000410000 */
.L_x_20:
[----:B------:R-:W-:Y:S01]  /*0f50*/  MOV R14, R20 ;  /* 0x00000014000e7202 */ /* 0x000fe20000000f00 */
[----:B------:R-:W-:-:S04]  /*0f60*/  IMAD.MOV.U32 R15, RZ, RZ, 0x0 ;  /* 0x00000000ff0f7424 */ /* 0x000fc800078e00ff */
[----:B------:R-:W-:Y:S05]  /*0f70*/  RET.REL.NODEC R14 `(_Z4myopPfS_i) ;  /* 0xfffffff00e207950 */ /* 0x000fea0003c3ffff */
        .weak           $__internal_1_$__cuda_sm3x_div_rn_noftz_f32_slowpath
        .type           $__internal_1_$__cuda_sm3x_div_rn_noftz_f32_slowpath,@function
        .size           $__internal_1_$__cuda_sm3x_div_rn_noftz_f32_slowpath,(.L_x_34 - $__internal_1_$__cuda_sm3x_div_rn_noftz_f32_slowpath)
$__internal_1_$__cuda_sm3x_div_rn_noftz_f32_slowpath:
[----:B------:R-:W-:Y:S01]  /*0f80*/  SHF.R.U32.HI R18, RZ, 0x17, R7 ;  /* 0x00000017ff127819 */ /* 0x000fe20000011607 */
[----:B------:R-:W-:Y:S01]  /*0f90*/  BSSY.RECONVERGENT B2, `(.L_x_21) ;  /* 0x0000063000027945 */ /* 0x000fe20003800200 */
[----:B------:R-:W-:Y:S02]  /*0fa0*/  SHF.R.U32.HI R22, RZ, 0x17, R2 ;  /* 0x00000017ff167819 */ /* 0x000fe40000011602 */
[----:B------:R-:W-:Y:S02]  /*0fb0*/  LOP3.LUT R18, R18, 0xff, RZ, 0xc0, !PT ;  /* 0x000000ff12127812 */ /* 0x000fe400078ec0ff */
[----:B------:R-:W-:Y:S02]  /*0fc0*/  LOP3.LUT R22, R22, 0xff, RZ, 0xc0, !PT ;  /* 0x000000ff16167812 */ /* 0x000fe400078ec0ff */
[----:B------:R-:W-:Y:S02]  /*0fd0*/  IADD3 R25, PT, PT, R18, -0x1, RZ ;  /* 0xffffffff12197810 */ /* 0x000fe40007ffe0ff */
[----:B------:R-:W-:Y:S01]  /*0fe0*/  MOV R23, R7 ;  /* 0x0000000700177202 */ /* 0x000fe20000000f00 */
[----:B------:R-:W-:Y:S01]  /*0ff0*/  VIADD R24, R22, 0xffffffff ;  /* 0xffffffff16187836 */ /* 0x000fe20000000000 */
[----:B------:R-:W-:-:S04]  /*1000*/  ISETP.GT.U32.AND P0, PT, R25, 0xfd, PT ;  /* 0x000000fd1900780c */ /* 0x000fc80003f04070 */
[----:B------:R-:W-:-:S13]  /*1010*/  ISETP.GT.U32.OR P0, PT, R24, 0xfd, P0 ;  /* 0x000000fd1800780c */ /* 0x000fda0000704470 */
[----:B------:R-:W-:Y:S01]  /*1020*/  @!P0 IMAD.MOV.U32 R19, RZ, RZ, RZ ;  /* 0x000000ffff138224 */ /* 0x000fe200078e00ff */
[----:B------:R-:W-:Y:S06]  /*1030*/  @!P0 BRA `(.L_x_22) ;  /* 0x00000000005c8947 */ /* 0x000fec0003800000 */
[----:B------:R-:W-:Y:S02]  /*1040*/  FSETP.GTU.FTZ.AND P0, PT, |R2|, +INF , PT ;  /* 0x7f8000000200780b */ /* 0x000fe40003f1c200 */
[----:B------:R-:W-:-:S04]  /*1050*/  FSETP.GTU.FTZ.AND P1, PT, |R7|, +INF , PT ;  /* 0x7f8000000700780b */ /* 0x000fc80003f3c200 */
[----:B------:R-:W-:-:S13]  /*1060*/  PLOP3.LUT P0, PT, P0, P1, PT, 0xf8, 0x8f ;  /* 0x00000000008f781c */ /* 0x000fda0000703f70 */
[----:B------:R-:W-:Y:S05]  /*1070*/  @P0 BRA `(.L_x_23) ;  /* 0x00000004004c0947 */ /* 0x000fea0003800000 */
[----:B------:R-:W-:-:S13]  /*1080*/  LOP3.LUT P0, RZ, R23, 0x7fffffff, R2, 0xc8, !PT ;  /* 0x7fffffff17ff7812 */ /* 0x000fda000780c802 */
[----:B------:R-:W-:Y:S05]  /*1090*/  @!P0 BRA `(.L_x_24) ;  /* 0x00000004003c8947 */ /* 0x000fea0003800000 */
[C---:B------:R-:W-:Y:S02]  /*10a0*/  FSETP.NEU.FTZ.AND P2, PT, |R2|.reuse, +INF , PT ;  /* 0x7f8000000200780b */ /* 0x040fe40003f5d200 */
[----:B------:R-:W-:Y:S02]  /*10b0*/  FSETP.NEU.FTZ.AND P1, PT, |R7|, +INF , PT ;  /* 0x7f8000000700780b */ /* 0x000fe40003f3d200 */
[----:B------:R-:W-:-:S11]  /*10c0*/  FSETP.NEU.FTZ.AND P0, PT, |R2|, +INF , PT ;  /* 0x7f8000000200780b */ /* 0x000fd60003f1d200 */
[----:B------:R-:W-:Y:S05]  /*10d0*/  @!P1 BRA !P2, `(.L_x_24) ;  /* 0x00000004002c9947 */ /* 0x000fea0005000000 */
[----:B------:R-:W-:-:S04]  /*10e0*/  LOP3.LUT P2, RZ, R2, 0x7fffffff, RZ, 0xc0, !PT ;  /* 0x7fffffff02ff7812 */ /* 0x000fc8000784c0ff */
[----:B------:R-:W-:-:S13]  /*10f0*/  PLOP3.LUT P1, PT, P1, P2, PT, 0x2f, 0xf2 ;  /* 0x0000000000f2781c */ /* 0x000fda0000f24577 */
[----:B------:R-:W-:Y:S05]  /*1100*/  @P1 BRA `(.L_x_25) ;  /* 0x0000000400181947 */ /* 0x000fea0003800000 */
[----:B------:R-:W-:-:S04]  /*1110*/  LOP3.LUT P1, RZ, R23, 0x7fffffff, RZ, 0xc0, !PT ;  /* 0x7fffffff17ff7812 */ /* 0x000fc8000782c0ff */
[----:B------:R-:W-:-:S13]  /*1120*/  PLOP3.LUT P0, PT, P0, P1, PT, 0x2f, 0xf2 ;  /* 0x0000000000f2781c */ /* 0x000fda0000702577 */
[----:B------:R-:W-:Y:S05]  /*1130*/  @P0 BRA `(.L_x_26) ;  /* 0x0000000400000947 */ /* 0x000fea0003800000 */
[----:B------:R-:W-:Y:S02]  /*1140*/  ISETP.GE.AND P0, PT, R24, RZ, PT ;  /* 0x000000ff1800720c */ /* 0x000fe40003f06270 */
[----:B------:R-:W-:-:S11]  /*1150*/  ISETP.GE.AND P1, PT, R25, RZ, PT ;  /* 0x000000ff1900720c */ /* 0x000fd60003f26270 */
[----:B------:R-:W-:Y:S01]  /*1160*/  @P0 MOV R19, RZ ;  /* 0x000000ff00130202 */ /* 0x000fe20000000f00 */
[----:B------:R-:W-:Y:S02]  /*1170*/  @!P0 IMAD.MOV.U32 R19, RZ, RZ, -0x40 ;  /* 0xffffffc0ff138424 */ /* 0x000fe400078e00ff */
[----:B------:R-:W-:Y:S01]  /*1180*/  @!P0 FFMA R2, R2, 1.84467440737095516160e+19, RZ ;  /* 0x5f80000002028823 */ /* 0x000fe200000000ff */
[----:B------:R-:W-:Y:S02]  /*1190*/  @!P1 FFMA R23, R7, 1.84467440737095516160e+19, RZ ;  /* 0x5f80000007179823 */ /* 0x000fe400000000ff */
[----:B------:R-:W-:-:S07]  /*11a0*/  @!P1 IADD3 R19, PT, PT, R19, 0x40, RZ ;  /* 0x0000004013139810 */ /* 0x000fce0007ffe0ff */
.L_x_22:
[----:B------:R-:W-:Y:S01]  /*11b0*/  LEA R24, R18, 0xc0800000, 0x17 ;  /* 0xc080000012187811 */ /* 0x000fe200078eb8ff */
[----:B------:R-:W-:Y:S01]  /*11c0*/  BSSY.RECONVERGENT B3, `(.L_x_27) ;  /* 0x0000036000037945 */ /* 0x000fe20003800200 */
[----:B------:R-:W-:-:S03]  /*11d0*/  IADD3 R22, PT, PT, R22, -0x7f, RZ ;  /* 0xffffff8116167810 */ /* 0x000fc60007ffe0ff */
[----:B------:R-:W-:Y:S02]  /*11e0*/  IMAD.IADD R25, R23, 0x1, -R24 ;  /* 0x0000000117197824 */ /* 0x000fe400078e0a18 */
[C---:B------:R-:W-:Y:S01]  /*11f0*/  IMAD R2, R22.reuse, -0x800000, R2 ;  /* 0xff80000016027824 */ /* 0x040fe200078e0202 */
[----:B------:R-:W-:Y:S01]  /*1200*/  IADD3 R22, PT, PT, R22, 0x7f, -R18 ;  /* 0x0000007f16167810 */ /* 0x000fe20007ffe812 */
[----:B------:R-:W0:Y:S01]  /*1210*/  MUFU.RCP R24, R25 ;  /* 0x0000001900187308 */ /* 0x000e220000001000 */
[----:B------:R-:W-:-:S03]  /*1220*/  FADD.FTZ R23, -R25, -RZ ;  /* 0x800000ff19177221 */ /* 0x000fc60000010100 */
[----:B------:R-:W-:Y:S02]  /*1230*/  IMAD.IADD R22, R22, 0x1, R19 ;  /* 0x0000000116167824 */ /* 0x000fe400078e0213 */
[----:B0-----:R-:W-:-:S04]  /*1240*/  FFMA R25, R24, R23, 1 ;  /* 0x3f80000018197423 */ /* 0x001fc80000000017 */
[----:B------:R-:W-:-:S04]  /*1250*/  FFMA R25, R24, R25, R24 ;  /* 0x0000001918197223 */ /* 0x000fc80000000018 */
[----:B------:R-:W-:-:S04]  /*1260*/  FFMA R18, R2, R25, RZ ;  /* 0x0000001902127223 */ /* 0x000fc800000000ff */
[----:B------:R-:W-:-:S04]  /*1270*/  FFMA R24, R23, R18, R2 ;  /* 0x0000001217187223 */ /* 0x000fc80000000002 */
[----:B------:R-:W-:-:S04]  /*1280*/  FFMA R18, R25, R24, R18 ;  /* 0x0000001819127223 */ /* 0x000fc80000000012 */
[----:B------:R-:W-:-:S04]  /*1290*/  FFMA R23, R23, R18, R2 ;  /* 0x0000001217177223 */ /* 0x000fc80000000002 */
[----:B------:R-:W-:-:S05]  /*12a0*/  FFMA R2, R25, R23, R18 ;  /* 0x0000001719027223 */ /* 0x000fca0000000012 */
[----:B------:R-:W-:-:S04]  /*12b0*/  SHF.R.U32.HI R19, RZ, 0x17, R2 ;  /* 0x00000017ff137819 */ /* 0x000fc80000011602 */
[----:B------:R-:W-:-:S04]  /*12c0*/  LOP3.LUT R19, R19, 0xff, RZ, 0xc0, !PT ;  /* 0x000000ff13137812 */ /* 0x000fc800078ec0ff */
[----:B------:R-:W-:-:S04]  /*12d0*/  IADD3 R19, PT, PT, R19, R22, RZ ;  /* 0x0000001613137210 */ /* 0x000fc80007ffe0ff */
[----:B------:R-:W-:-:S04]  /*12e0*/  IADD3 R24, PT, PT, R19, -0x1, RZ ;  /* 0xffffffff13187810 */ /* 0x000fc80007ffe0ff */
[----:B------:R-:W-:-:S13]  /*12f0*/  ISETP.GE.U32.AND P0, PT, R24, 0xfe, PT ;  /* 0x000000fe1800780c */ /* 0x000fda0003f06070 */
[----:B------:R-:W-:Y:S05]  /*1300*/  @!P0 BRA `(.L_x_28) ;  /* 0x0000000000808947 */ /* 0x000fea0003800000 */
[----:B------:R-:W-:-:S13]  /*1310*/  ISETP.GT.AND P0, PT, R19, 0xfe, PT ;  /* 0x000000fe1300780c */ /* 0x000fda0003f04270 */
[----:B------:R-:W-:Y:S05]  /*1320*/  @P0 BRA `(.L_x_29) ;  /* 0x00000000006c0947 */ /* 0x000fea0003800000 */
[----:B------:R-:W-:-:S13]  /*1330*/  ISETP.GE.AND P0, PT, R19, 0x1, PT ;  /* 0x000000011300780c */ /* 0x000fda0003f06270 */
[----:B------:R-:W-:Y:S05]  /*1340*/  @P0 BRA `(.L_x_30) ;  /* 0x0000000000740947 */ /* 0x000fea0003800000 */
[----:B------:R-:W-:Y:S02]  /*1350*/  ISETP.GE.AND P0, PT, R19, -0x18, PT ;  /* 0xffffffe81300780c */ /* 0x000fe40003f06270 */
[----:B------:R-:W-:-:S11]  /*1360*/  LOP3.LUT R2, R2, 0x80000000, RZ, 0xc0, !PT ;  /* 0x8000000002027812 */ /* 0x000fd600078ec0ff */
[----:B------:R-:W-:Y:S05]  /*1370*/  @!P0 BRA `(.L_x_30) ;  /* 0x0000000000688947 */ /* 0x000fea0003800000 */
[CCC-:B------:R-:W-:Y:S01]  /*1380*/  FFMA.RZ R24, R25.reuse, R23.reuse, R18.reuse ;  /* 0x0000001719187223 */ /* 0x1c0fe2000000c012 */
[CCC-:B------:R-:W-:Y:S01]  /*1390*/  FFMA.RP R22, R25.reuse, R23.reuse, R18.reuse ;  /* 0x0000001719167223 */ /* 0x1c0fe20000008012 */
[----:B------:R-:W-:Y:S01]  /*13a0*/  FFMA.RM R23, R25, R23, R18 ;  /* 0x0000001719177223 */ /* 0x000fe20000004012 */
[C---:B------:R-:W-:Y:S01]  /*13b0*/  VIADD R25, R19.reuse, 0x20 ;  /* 0x0000002013197836 */ /* 0x040fe20000000000 */
[C---:B------:R-:W-:Y:S02]  /*13c0*/  ISETP.NE.AND P2, PT, R19.reuse, RZ, PT ;  /* 0x000000ff1300720c */ /* 0x040fe40003f45270 */
[----:B------:R-:W-:Y:S02]  /*13d0*/  LOP3.LUT R18, R24, 0x7fffff, RZ, 0xc0, !PT ;  /* 0x007fffff18127812 */ /* 0x000fe400078ec0ff */
[----:B------:R-:W-:Y:S02]  /*13e0*/  ISETP.NE.AND P1, PT, R19, RZ, PT ;  /* 0x000000ff1300720c */ /* 0x000fe40003f25270 */
[----:B------:R-:W-:-:S02]  /*13f0*/  LOP3.LUT R18, R18, 0x800000, RZ, 0xfc, !PT ;  /* 0x0080000012127812 */ /* 0x000fc400078efcff */
[----:B------:R-:W-:Y:S02]  /*1400*/  IADD3 R19, PT, PT, -R19, RZ, RZ ;  /* 0x000000ff13137210 */ /* 0x000fe40007ffe1ff */
[----:B------:R-:W-:Y:S02]  /*1410*/  SHF.L.U32 R25, R18, R25, RZ ;  /* 0x0000001912197219 */ /* 0x000fe400000006ff */
[----:B------:R-:W-:Y:S02]  /*1420*/  FSETP.NEU.FTZ.AND P0, PT, R22, R23, PT ;  /* 0x000000171600720b */ /* 0x000fe40003f1d000 */
[----:B------:R-:W-:Y:S02]  /*1430*/  SEL R19, R19, RZ, P2 ;  /* 0x000000ff13137207 */ /* 0x000fe40001000000 */
[----:B------:R-:W-:Y:S02]  /*1440*/  ISETP.NE.AND P1, PT, R25, RZ, P1 ;  /* 0x000000ff1900720c */ /* 0x000fe40000f25270 */
[----:B------:R-:W-:-:S02]  /*1450*/  SHF.R.U32.HI R19, RZ, R19, R18 ;  /* 0x00000013ff137219 */ /* 0x000fc40000011612 */
[----:B------:R-:W-:Y:S02]  /*1460*/  PLOP3.LUT P0, PT, P0, P1, PT, 0xf8, 0x8f ;  /* 0x00000000008f781c */ /* 0x000fe40000703f70 */
[----:B------:R-:W-:Y:S02]  /*1470*/  SHF.R.U32.HI R23, RZ, 0x1, R19 ;  /* 0x00000001ff177819 */ /* 0x000fe40000011613 */
[----:B------:R-:W-:-:S04]  /*1480*/  SEL R18, RZ, 0x1, !P0 ;  /* 0x00000001ff127807 */ /* 0x000fc80004000000 */
[----:B------:R-:W-:-:S04]  /*1490*/  LOP3.LUT R18, R18, 0x1, R23, 0xf8, !PT ;  /* 0x0000000112127812 */ /* 0x000fc800078ef817 */
[----:B------:R-:W-:-:S04]  /*14a0*/  LOP3.LUT R18, R18, R19, RZ, 0xc0, !PT ;  /* 0x0000001312127212 */ /* 0x000fc800078ec0ff */
[----:B------:R-:W-:-:S04]  /*14b0*/  IADD3 R23, PT, PT, R23, R18, RZ ;  /* 0x0000001217177210 */ /* 0x000fc80007ffe0ff */
[----:B------:R-:W-:Y:S01]  /*14c0*/  LOP3.LUT R2, R23, R2, RZ, 0xfc, !PT ;  /* 0x0000000217027212 */ /* 0x000fe200078efcff */
[----:B------:R-:W-:Y:S06]  /*14d0*/  BRA `(.L_x_30) ;  /* 0x0000000000107947 */ /* 0x000fec0003800000 */
.L_x_29:
[----:B------:R-:W-:-:S04]  /*14e0*/  LOP3.LUT R2, R2, 0x80000000, RZ, 0xc0, !PT ;  /* 0x8000000002027812 */ /* 0x000fc800078ec0ff */
[----:B------:R-:W-:Y:S01]  /*14f0*/  LOP3.LUT R2, R2, 0x7f800000, RZ, 0xfc, !PT ;  /* 0x7f80000002027812 */ /* 0x000fe200078efcff */
[----:B------:R-:W-:Y:S06]  /*1500*/  BRA `(.L_x_30) ;  /* 0x0000000000047947 */ /* 0x000fec0003800000 */
.L_x_28:
[----:B------:R-:W-:-:S07]  /*1510*/  IMAD R2, R22, 0x800000, R2 ;  /* 0x0080000016027824 */ /* 0x000fce00078e0202 */
.L_x_30:
[----:B------:R-:W-:Y:S05]  /*1520*/  BSYNC.RECONVERGENT B3 ;  /* 0x0000000000037941 */ /* 0x000fea0003800200 */
.L_x_27:
[----:B------:R-:W-:Y:S05]  /*1530*/  BRA `(.L_x_31) ;  /* 0x0000000000207947 */ /* 0x000fea0003800000 */
.L_x_26:
[----:B------:R-:W-:-:S04]  /*1540*/  LOP3.LUT R2, R23, 0x80000000, R2, 0x48, !PT ;  /* 0x8000000017027812 */ /* 0x000fc800078e4802 */
[----:B------:R-:W-:Y:S01]  /*1550*/  LOP3.LUT R2, R2, 0x7f800000, RZ, 0xfc, !PT ;  /* 0x7f80000002027812 */ /* 0x000fe200078efcff */
[----:B------:R-:W-:Y:S06]  /*1560*/  BRA `(.L_x_31) ;  /* 0x0000000000147947 */ /* 0x000fec0003800000 */
.L_x_25:
[----:B------:R-:W-:Y:S01]  /*1570*/  LOP3.LUT R2, R23, 0x80000000, R2, 0x48, !PT ;  /* 0x8000000017027812 */ /* 0x000fe200078e4802 */
[----:B------:R-:W-:Y:S06]  /*1580*/  BRA `(.L_x_31) ;  /* 0x00000000000c7947 */ /* 0x000fec0003800000 */
.L_x_24:
[----:B------:R-:W0:Y:S01]  /*1590*/  MUFU.RSQ R2, -QNAN ;  /* 0xffc0000000027908 */ /* 0x000e220000001400 */
[----:B------:R-:W-:Y:S05]  /*15a0*/  BRA `(.L_x_31) ;  /* 0x0000000000047947 */ /* 0x000fea0003800000 */
.L_x_23:
[----:B------:R-:W-:-:S07]  /*15b0*/  FADD.FTZ R2, R2, R7 ;  /* 0x0000000702027221 */ /* 0x000fce0000010000 */
.L_x_31:
[----:B------:R-:W-:Y:S05]  /*15c0*/  BSYNC.RECONVERGENT B2 ;  /* 0x0000000000027941 */ /* 0x000fea0003800200 */
.L_x_21:
[----:B------:R-:W-:Y:S01]  /*15d0*/  HFMA2 R19, -RZ, RZ, 0, 0 ;  /* 0x00000000ff137431 */ /* 0x000fe200000001ff */
[----:B------:R-:W-:-:S04]  /*15e0*/  MOV R18, R20 ;  /* 0x0000001400127202 */ /* 0x000fc80000000f00 */
[----:B0-----:R-:W-:Y:S05]  /*15f0*/  RET.REL.NODEC R18 `(_Z4myopPfS_i) ;  /* 0xffffffe812807950 */ /* 0x001fea0003c3ffff */
.L_x_32:
[----:B------:R-:W-:-:S00]  /*1600*/  BRA `(.L_x_32) ;  /* 0xfffffffc00fc7947 */ /* 0x000fc0000383ffff */
[----:B------:R-:W-:-:S00]  /*1610*/  NOP ;  /* 0x0000000000007918 */ /* 0x000fc00000000000 */
        /* <DEDUP_REMOVED lines=14> */
.L_x_34:


//--------------------- .nv.shared._Z4myopPfS_i   --------------------------
	.section	.nv.shared._Z4myopPfS_i,"aw",@nobits
	.sectionflags	@""
	.align	4
.nv.shared._Z4myopPfS_i:
	.zero		13024


//--------------------- .nv.shared.reserved.0     --------------------------
	.section	.nv.shared.reserved.0,"aw",@nobits
	.weak		__nv_reservedSMEM_offset_0_alias
	.size		__nv_reservedSMEM_offset_0_alias, 0, 64
	.other		__nv_reservedSMEM_offset_0_alias,@"STO_CUDA_RESERVED_SHARED STV_DEFAULT"
__nv_reservedSMEM_offset_0_alias:
	.zero		0
	.zero		64


//--------------------- .nv.constant0._Z4myopPfS_i --------------------------
	.section	.nv.constant0._Z4myopPfS_i,"a",@progbits
	.sectionflags	@""
	.align	4
.nv.constant0._Z4myopPfS_i:
	.zero		916


//--------------------- SYMBOLS --------------------------

	.type		.nv.reservedSmem.offset0,@object
	.size		.nv.reservedSmem.offset0,0x4
	.type		.nv.reservedSmem.cap,@object
	.size		.nv.reservedSmem.cap,0x4
